//
// Generated by NVIDIA NVVM Compiler
//
// Compiler Build ID: CL-36424714
// Cuda compilation tools, release 13.0, V13.0.88
// Based on NVVM 20.0.0
//

.version 9.0
.target sm_100
.address_size 64

	// .globl	_Z7compactPiS_S_
// _ZZ7compactPiS_S_E3num has been demoted

.visible .entry _Z7compactPiS_S_(
	.param .u64 .ptr .align 1 _Z7compactPiS_S__param_0,
	.param .u64 .ptr .align 1 _Z7compactPiS_S__param_1,
	.param .u64 .ptr .align 1 _Z7compactPiS_S__param_2
)
{
	.reg .pred 	%p<20>;
	.reg .b32 	%r<102>;
	.reg .b64 	%rd<42>;
	// demoted variable
	.shared .align 4 .b8 _ZZ7compactPiS_S_E3num[40];
	ld.param.u64 	%rd4, [_Z7compactPiS_S__param_0];
	ld.param.u64 	%rd5, [_Z7compactPiS_S__param_1];
	ld.param.u64 	%rd6, [_Z7compactPiS_S__param_2];
	cvta.to.global.u64 	%rd1, %rd6;
	mov.u32 	%r1, %tid.x;
	setp.gt.u32 	%p1, %r1, 9;
	shl.b32 	%r34, %r1, 2;
	mov.u32 	%r35, _ZZ7compactPiS_S_E3num;
	add.s32 	%r2, %r35, %r34;
	@%p1 bra 	$L__BB0_2;
	mov.b32 	%r36, 16;
	st.shared.u32 	[%r2], %r36;
$L__BB0_2:
	bar.sync 	0;
	setp.ne.s32 	%p2, %r1, 0;
	@%p2 bra 	$L__BB0_4;
	ld.shared.u32 	%r37, [_ZZ7compactPiS_S_E3num];
	mov.b32 	%r38, 0;
	st.shared.u32 	[_ZZ7compactPiS_S_E3num], %r38;
	ld.shared.u32 	%r39, [_ZZ7compactPiS_S_E3num+4];
	add.s32 	%r40, %r39, %r37;
	st.shared.u32 	[_ZZ7compactPiS_S_E3num+4], %r37;
	ld.shared.u32 	%r41, [_ZZ7compactPiS_S_E3num+8];
	add.s32 	%r42, %r41, %r40;
	st.shared.u32 	[_ZZ7compactPiS_S_E3num+8], %r40;
	ld.shared.u32 	%r43, [_ZZ7compactPiS_S_E3num+12];
	add.s32 	%r44, %r43, %r42;
	st.shared.u32 	[_ZZ7compactPiS_S_E3num+12], %r42;
	ld.shared.u32 	%r45, [_ZZ7compactPiS_S_E3num+16];
	add.s32 	%r46, %r45, %r44;
	st.shared.u32 	[_ZZ7compactPiS_S_E3num+16], %r44;
	ld.shared.u32 	%r47, [_ZZ7compactPiS_S_E3num+20];
	add.s32 	%r48, %r47, %r46;
	st.shared.u32 	[_ZZ7compactPiS_S_E3num+20], %r46;
	ld.shared.u32 	%r49, [_ZZ7compactPiS_S_E3num+24];
	add.s32 	%r50, %r49, %r48;
	st.shared.u32 	[_ZZ7compactPiS_S_E3num+24], %r48;
	ld.shared.u32 	%r51, [_ZZ7compactPiS_S_E3num+28];
	add.s32 	%r52, %r51, %r50;
	st.shared.u32 	[_ZZ7compactPiS_S_E3num+28], %r50;
	ld.shared.u32 	%r53, [_ZZ7compactPiS_S_E3num+32];
	add.s32 	%r54, %r53, %r52;
	st.shared.u32 	[_ZZ7compactPiS_S_E3num+32], %r52;
	st.shared.u32 	[_ZZ7compactPiS_S_E3num+36], %r54;
$L__BB0_4:
	setp.gt.u32 	%p3, %r1, 9;
	bar.sync 	0;
	@%p3 bra 	$L__BB0_37;
	ld.shared.u32 	%r88, [%r2];
	cvta.to.global.u64 	%rd7, %rd4;
	mul.wide.u32 	%rd8, %r1, 4;
	add.s64 	%rd2, %rd7, %rd8;
	ld.global.u32 	%r55, [%rd2];
	setp.ne.s32 	%p4, %r55, 16;
	cvta.to.global.u64 	%rd9, %rd5;
	add.s64 	%rd3, %rd9, %rd8;
	@%p4 bra 	$L__BB0_7;
	mov.b32 	%r56, 0;
	st.global.u32 	[%rd3], %r56;
	mul.wide.s32 	%rd10, %r88, 4;
	add.s64 	%rd11, %rd1, %rd10;
	st.global.u32 	[%rd11], %r1;
	add.s32 	%r88, %r88, 1;
$L__BB0_7:
	ld.global.u32 	%r57, [%rd2+40];
	setp.ne.s32 	%p5, %r57, 16;
	@%p5 bra 	$L__BB0_9;
	mov.b32 	%r58, 1;
	st.global.u32 	[%rd3+40], %r58;
	mul.wide.s32 	%rd12, %r88, 4;
	add.s64 	%rd13, %rd1, %rd12;
	st.global.u32 	[%rd13], %r1;
	add.s32 	%r88, %r88, 1;
$L__BB0_9:
	ld.global.u32 	%r59, [%rd2+80];
	setp.ne.s32 	%p6, %r59, 16;
	@%p6 bra 	$L__BB0_11;
	mov.b32 	%r60, 2;
	st.global.u32 	[%rd3+80], %r60;
	mul.wide.s32 	%rd14, %r88, 4;
	add.s64 	%rd15, %rd1, %rd14;
	st.global.u32 	[%rd15], %r1;
	add.s32 	%r88, %r88, 1;
$L__BB0_11:
	ld.global.u32 	%r61, [%rd2+120];
	setp.ne.s32 	%p7, %r61, 16;
	@%p7 bra 	$L__BB0_13;
	mov.b32 	%r62, 3;
	st.global.u32 	[%rd3+120], %r62;
	mul.wide.s32 	%rd16, %r88, 4;
	add.s64 	%rd17, %rd1, %rd16;
	st.global.u32 	[%rd17], %r1;
	add.s32 	%r88, %r88, 1;
$L__BB0_13:
	ld.global.u32 	%r63, [%rd2+160];
	setp.ne.s32 	%p8, %r63, 16;
	@%p8 bra 	$L__BB0_15;
	mov.b32 	%r64, 4;
	st.global.u32 	[%rd3+160], %r64;
	mul.wide.s32 	%rd18, %r88, 4;
	add.s64 	%rd19, %rd1, %rd18;
	st.global.u32 	[%rd19], %r1;
	add.s32 	%r88, %r88, 1;
$L__BB0_15:
	ld.global.u32 	%r65, [%rd2+200];
	setp.ne.s32 	%p9, %r65, 16;
	@%p9 bra 	$L__BB0_17;
	mov.b32 	%r66, 5;
	st.global.u32 	[%rd3+200], %r66;
	mul.wide.s32 	%rd20, %r88, 4;
	add.s64 	%rd21, %rd1, %rd20;
	st.global.u32 	[%rd21], %r1;
	add.s32 	%r88, %r88, 1;
$L__BB0_17:
	ld.global.u32 	%r67, [%rd2+240];
	setp.ne.s32 	%p10, %r67, 16;
	@%p10 bra 	$L__BB0_19;
	mov.b32 	%r68, 6;
	st.global.u32 	[%rd3+240], %r68;
	mul.wide.s32 	%rd22, %r88, 4;
	add.s64 	%rd23, %rd1, %rd22;
	st.global.u32 	[%rd23], %r1;
	add.s32 	%r88, %r88, 1;
$L__BB0_19:
	ld.global.u32 	%r69, [%rd2+280];
	setp.ne.s32 	%p11, %r69, 16;
	@%p11 bra 	$L__BB0_21;
	mov.b32 	%r70, 7;
	st.global.u32 	[%rd3+280], %r70;
	mul.wide.s32 	%rd24, %r88, 4;
	add.s64 	%rd25, %rd1, %rd24;
	st.global.u32 	[%rd25], %r1;
	add.s32 	%r88, %r88, 1;
$L__BB0_21:
	ld.global.u32 	%r71, [%rd2+320];
	setp.ne.s32 	%p12, %r71, 16;
	@%p12 bra 	$L__BB0_23;
	mov.b32 	%r72, 8;
	st.global.u32 	[%rd3+320], %r72;
	mul.wide.s32 	%rd26, %r88, 4;
	add.s64 	%rd27, %rd1, %rd26;
	st.global.u32 	[%rd27], %r1;
	add.s32 	%r88, %r88, 1;
$L__BB0_23:
	ld.global.u32 	%r73, [%rd2+360];
	setp.ne.s32 	%p13, %r73, 16;
	@%p13 bra 	$L__BB0_25;
	mov.b32 	%r74, 9;
	st.global.u32 	[%rd3+360], %r74;
	mul.wide.s32 	%rd28, %r88, 4;
	add.s64 	%rd29, %rd1, %rd28;
	st.global.u32 	[%rd29], %r1;
	add.s32 	%r88, %r88, 1;
$L__BB0_25:
	ld.global.u32 	%r75, [%rd2+400];
	setp.ne.s32 	%p14, %r75, 16;
	@%p14 bra 	$L__BB0_27;
	mov.b32 	%r76, 10;
	st.global.u32 	[%rd3+400], %r76;
	mul.wide.s32 	%rd30, %r88, 4;
	add.s64 	%rd31, %rd1, %rd30;
	st.global.u32 	[%rd31], %r1;
	add.s32 	%r88, %r88, 1;
$L__BB0_27:
	ld.global.u32 	%r77, [%rd2+440];
	setp.ne.s32 	%p15, %r77, 16;
	@%p15 bra 	$L__BB0_29;
	mov.b32 	%r78, 11;
	st.global.u32 	[%rd3+440], %r78;
	mul.wide.s32 	%rd32, %r88, 4;
	add.s64 	%rd33, %rd1, %rd32;
	st.global.u32 	[%rd33], %r1;
	add.s32 	%r88, %r88, 1;
$L__BB0_29:
	ld.global.u32 	%r79, [%rd2+480];
	setp.ne.s32 	%p16, %r79, 16;
	@%p16 bra 	$L__BB0_31;
	mov.b32 	%r80, 12;
	st.global.u32 	[%rd3+480], %r80;
	mul.wide.s32 	%rd34, %r88, 4;
	add.s64 	%rd35, %rd1, %rd34;
	st.global.u32 	[%rd35], %r1;
	add.s32 	%r88, %r88, 1;
$L__BB0_31:
	ld.global.u32 	%r81, [%rd2+520];
	setp.ne.s32 	%p17, %r81, 16;
	@%p17 bra 	$L__BB0_33;
	mov.b32 	%r82, 13;
	st.global.u32 	[%rd3+520], %r82;
	mul.wide.s32 	%rd36, %r88, 4;
	add.s64 	%rd37, %rd1, %rd36;
	st.global.u32 	[%rd37], %r1;
	add.s32 	%r88, %r88, 1;
$L__BB0_33:
	ld.global.u32 	%r83, [%rd2+560];
	setp.ne.s32 	%p18, %r83, 16;
	@%p18 bra 	$L__BB0_35;
	mov.b32 	%r84, 14;
	st.global.u32 	[%rd3+560], %r84;
	mul.wide.s32 	%rd38, %r88, 4;
	add.s64 	%rd39, %rd1, %rd38;
	st.global.u32 	[%rd39], %r1;
	add.s32 	%r88, %r88, 1;
$L__BB0_35:
	ld.global.u32 	%r85, [%rd2+600];
	setp.ne.s32 	%p19, %r85, 16;
	@%p19 bra 	$L__BB0_37;
	mov.b32 	%r86, 15;
	st.global.u32 	[%rd3+600], %r86;
	mul.wide.s32 	%rd40, %r88, 4;
	add.s64 	%rd41, %rd1, %rd40;
	st.global.u32 	[%rd41], %r1;
$L__BB0_37:
	ret;

}


// ===== COMPILED SASS (sm_100) =====

	.target	sm_100

	.elftype	@"ET_EXEC"


//--------------------- .note.nv.tkinfo           --------------------------
	.section	.note.nv.tkinfo,"",@"SHT_NOTE"
	.sectionflags	@"SHF_NOTE_NV_TKINFO"
	.tkinfo
        /*0018*/ 	.word	0x00000002
        /*0030*/ 	.string	""
        /*0030*/ 	.string	"ptxas"
        /*0030*/ 	.string	"Cuda compilation tools, release 13.0, V13.0.88"
        /*0030*/ 	.string	"Build cuda_13.0.r13.0/compiler.36424714_0"
        /*0030*/ 	.string	"-arch sm_100 -m 64 "



//--------------------- .note.nv.cuinfo           --------------------------
	.section	.note.nv.cuinfo,"",@"SHT_NOTE"
	.sectionflags	@"SHF_NOTE_NV_CUINFO"
        /*0018*/ 	.short	0x0002
        /*001a*/ 	.short	0x0064
        /*001c*/ 	.short	0x0082
	.zero		2


//--------------------- .nv.info                  --------------------------
	.section	.nv.info,"",@"SHT_CUDA_INFO"
	.align	4


	//----- nvinfo : EIATTR_REGCOUNT
	.align		4
        /*0000*/ 	.byte	0x04, 0x2f
        /*0002*/ 	.short	(.L_1 - .L_0)
	.align		4
.L_0:
        /*0004*/ 	.word	index@(_Z7compactPiS_S_)
        /*0008*/ 	.word	0x00000012


	//----- nvinfo : EIATTR_FRAME_SIZE
	.align		4
.L_1:
        /*000c*/ 	.byte	0x04, 0x11
        /*000e*/ 	.short	(.L_3 - .L_2)
	.align		4
.L_2:
        /*0010*/ 	.word	index@(_Z7compactPiS_S_)
        /*0014*/ 	.word	0x00000000


	//----- nvinfo : EIATTR_MIN_STACK_SIZE
	.align		4
.L_3:
        /*0018*/ 	.byte	0x04, 0x12
        /*001a*/ 	.short	(.L_5 - .L_4)
	.align		4
.L_4:
        /*001c*/ 	.word	index@(_Z7compactPiS_S_)
        /*0020*/ 	.word	0x00000000
.L_5:


//--------------------- .nv.compat                --------------------------
	.section	.nv.compat,"",@"SHT_CUDA_COMPAT_INFO"
	.align	4
        /*0000*/ 	.byte	0x02, 0x09, 0x00, 0x00, 0x02, 0x02, 0x01, 0x00, 0x02, 0x05, 0x05, 0x00, 0x03, 0x07, 0x01, 0x01
        /*0010*/ 	.byte	0x02, 0x03, 0x00, 0x00, 0x02, 0x06, 0x01, 0x00, 0x04, 0x0b, 0x08, 0x00, 0x09, 0x00, 0x00, 0x00
        /*0020*/ 	.byte	0x00, 0x00, 0x00, 0x00


//--------------------- .nv.info._Z7compactPiS_S_ --------------------------
	.section	.nv.info._Z7compactPiS_S_,"",@"SHT_CUDA_INFO"
	.sectionflags	@""
	.align	4


	//----- nvinfo : EIATTR_CUDA_API_VERSION
	.align		4
        /*0000*/ 	.byte	0x04, 0x37
        /*0002*/ 	.short	(.L_7 - .L_6)
.L_6:
        /*0004*/ 	.word	0x00000082


	//----- nvinfo : EIATTR_KPARAM_INFO
	.align		4
.L_7:
        /*0008*/ 	.byte	0x04, 0x17
        /*000a*/ 	.short	(.L_9 - .L_8)
.L_8:
        /*000c*/ 	.word	0x00000000
        /*0010*/ 	.short	0x0002
        /*0012*/ 	.short	0x0010
        /*0014*/ 	.byte	0x00, 0xf5, 0x21, 0x00


	//----- nvinfo : EIATTR_KPARAM_INFO
	.align		4
.L_9:
        /*0018*/ 	.byte	0x04, 0x17
        /*001a*/ 	.short	(.L_11 - .L_10)
.L_10:
        /*001c*/ 	.word	0x00000000
        /*0020*/ 	.short	0x0001
        /*0022*/ 	.short	0x0008
        /*0024*/ 	.byte	0x00, 0xf5, 0x21, 0x00


	//----- nvinfo : EIATTR_KPARAM_INFO
	.align		4
.L_11:
        /*0028*/ 	.byte	0x04, 0x17
        /*002a*/ 	.short	(.L_13 - .L_12)
.L_12:
        /*002c*/ 	.word	0x00000000
        /*0030*/ 	.short	0x0000
        /*0032*/ 	.short	0x0000
        /*0034*/ 	.byte	0x00, 0xf5, 0x21, 0x00


	//----- nvinfo : EIATTR_SPARSE_MMA_MASK
	.align		4
.L_13:
        /*0038*/ 	.byte	0x03, 0x50
        /*003a*/ 	.short	0x0000


	//----- nvinfo : EIATTR_MAXREG_COUNT
	.align		4
        /*003c*/ 	.byte	0x03, 0x1b
        /*003e*/ 	.short	0x00ff


	//----- nvinfo : EIATTR_NUM_BARRIERS
	.align		4
        /*0040*/ 	.byte	0x02, 0x4c
        /*0042*/ 	.byte	0x01
	.zero		1


	//----- nvinfo : EIATTR_MERCURY_ISA_VERSION
	.align		4
        /*0044*/ 	.byte	0x03, 0x5f
        /*0046*/ 	.short	0x0101


	//----- nvinfo : EIATTR_VRC_CTA_INIT_COUNT
	.align		4
        /*0048*/ 	.byte	0x02, 0x4a
	.zero		1
	.zero		1


	//----- nvinfo : EIATTR_EXIT_INSTR_OFFSETS
	.align		4
        /*004c*/ 	.byte	0x04, 0x1c
        /*004e*/ 	.short	(.L_15 - .L_14)


	//   ....[0]....
.L_14:
        /*0050*/ 	.word	0x00000290


	//   ....[1]....
        /*0054*/ 	.word	0x00000a80


	//   ....[2]....
        /*0058*/ 	.word	0x00000af0


	//----- nvinfo : EIATTR_CRS_STACK_SIZE
	.align		4
.L_15:
        /*005c*/ 	.byte	0x04, 0x1e
        /*005e*/ 	.short	(.L_17 - .L_16)
.L_16:
        /*0060*/ 	.word	0x00000000


	//----- nvinfo : EIATTR_CBANK_PARAM_SIZE
	.align		4
.L_17:
        /*0064*/ 	.byte	0x03, 0x19
        /*0066*/ 	.short	0x0018


	//----- nvinfo : EIATTR_PARAM_CBANK
	.align		4
        /*0068*/ 	.byte	0x04, 0x0a
        /*006a*/ 	.short	(.L_19 - .L_18)
	.align		4
.L_18:
        /*006c*/ 	.word	index@(.nv.constant0._Z7compactPiS_S_)
        /*0070*/ 	.short	0x0380
        /*0072*/ 	.short	0x0018


	//----- nvinfo : EIATTR_SW_WAR
	.align		4
.L_19:
        /*0074*/ 	.byte	0x04, 0x36
        /*0076*/ 	.short	(.L_21 - .L_20)
.L_20:
        /*0078*/ 	.word	0x00000008
.L_21:


//--------------------- .nv.callgraph             --------------------------
	.section	.nv.callgraph,"",@"SHT_CUDA_CALLGRAPH"
	.align	4
	.sectionentsize	8
	.align		4
        /*0000*/ 	.word	0x00000000
	.align		4
        /*0004*/ 	.word	0xffffffff
	.align		4
        /*0008*/ 	.word	0x00000000
	.align		4
        /*000c*/ 	.word	0xfffffffe
	.align		4
        /*0010*/ 	.word	0x00000000
	.align		4
        /*0014*/ 	.word	0xfffffffd
	.align		4
        /*0018*/ 	.word	0x00000000
	.align		4
        /*001c*/ 	.word	0xfffffffc


//--------------------- .text._Z7compactPiS_S_    --------------------------
	.section	.text._Z7compactPiS_S_,"ax",@progbits
	.align	128
        .global         _Z7compactPiS_S_
        .type           _Z7compactPiS_S_,@function
        .size           _Z7compactPiS_S_,(.L_x_3 - _Z7compactPiS_S_)
        .other          _Z7compactPiS_S_,@"STO_CUDA_ENTRY STV_DEFAULT"
_Z7compactPiS_S_:
.text._Z7compactPiS_S_:
[----:B------:R-:W-:Y:S01]  /*0000*/  LDC R1, c[0x0][0x37c] ;  /* 0x0000df00ff017b82 */ /* 0x000fe20000000800 */
[----:B------:R-:W0:Y:S07]  /*0010*/  S2R R0, SR_TID.X ;  /* 0x0000000000007919 */ /* 0x000e2e0000002100 */
[----:B------:R-:W1:Y:S01]  /*0020*/  S2UR UR5, SR_CgaCtaId ;  /* 0x00000000000579c3 */ /* 0x000e620000008800 */
[----:B------:R-:W-:Y:S01]  /*0030*/  UMOV UR4, 0x400 ;  /* 0x0000040000047882 */ /* 0x000fe20000000000 */
[----:B------:R-:W-:Y:S01]  /*0040*/  BSSY.RECONVERGENT B0, `(.L_x_0) ;  /* 0x0000023000007945 */ /* 0x000fe20003800200 */
[----:B-1----:R-:W-:Y:S01]  /*0050*/  ULEA UR4, UR5, UR4, 0x18 ;  /* 0x0000000405047291 */ /* 0x002fe2000f8ec0ff */
[----:B0-----:R-:W-:-:S02]  /*0060*/  ISETP.GT.U32.AND P0, PT, R0, 0x9, PT ;  /* 0x000000090000780c */ /* 0x001fc40003f04070 */
[----:B------:R-:W-:-:S03]  /*0070*/  ISETP.NE.AND P1, PT, R0, RZ, PT ;  /* 0x000000ff0000720c */ /* 0x000fc60003f25270 */
[----:B------:R-:W-:-:S08]  /*0080*/  LEA R6, R0, UR4, 0x2 ;  /* 0x0000000400067c11 */ /* 0x000fd0000f8e10ff */
[----:B------:R-:W-:-:S05]  /*0090*/  @!P0 IMAD.MOV.U32 R3, RZ, RZ, 0x10 ;  /* 0x00000010ff038424 */ /* 0x000fca00078e00ff */
[----:B------:R0:W-:Y:S01]  /*00a0*/  @!P0 STS [R6], R3 ;  /* 0x0000000306008388 */ /* 0x0001e20000000800 */
[----:B------:R-:W-:Y:S06]  /*00b0*/  BAR.SYNC.DEFER_BLOCKING 0x0 ;  /* 0x0000000000007b1d */ /* 0x000fec0000010000 */
[----:B------:R-:W-:Y:S05]  /*00c0*/  @P1 BRA `(.L_x_1) ;  /* 0x0000000000681947 */ /* 0x000fea0003800000 */
[----:B------:R-:W1:Y:S04]  /*00d0*/  LDS R2, [UR4] ;  /* 0x00000004ff027984 */ /* 0x000e680008000800 */
[----:B0-----:R-:W0:Y:S04]  /*00e0*/  LDS R3, [UR4+0x4] ;  /* 0x00000404ff037984 */ /* 0x001e280008000800 */
[----:B------:R-:W2:Y:S04]  /*00f0*/  LDS R4, [UR4+0x8] ;  /* 0x00000804ff047984 */ /* 0x000ea80008000800 */
[----:B------:R-:W3:Y:S04]  /*0100*/  LDS R5, [UR4+0xc] ;  /* 0x00000c04ff057984 */ /* 0x000ee80008000800 */
[----:B------:R-:W4:Y:S04]  /*0110*/  LDS R8, [UR4+0x10] ;  /* 0x00001004ff087984 */ /* 0x000f280008000800 */
[----:B------:R-:W5:Y:S04]  /*0120*/  LDS R7, [UR4+0x14] ;  /* 0x00001404ff077984 */ /* 0x000f680008000800 */
[----:B------:R-:W5:Y:S04]  /*0130*/  LDS R10, [UR4+0x18] ;  /* 0x00001804ff0a7984 */ /* 0x000f680008000800 */
[----:B------:R-:W5:Y:S04]  /*0140*/  LDS R12, [UR4+0x1c] ;  /* 0x00001c04ff0c7984 */ /* 0x000f680008000800 */
[----:B------:R-:W5:Y:S04]  /*0150*/  LDS R11, [UR4+0x20] ;  /* 0x00002004ff0b7984 */ /* 0x000f680008000800 */
[----:B------:R-:W-:Y:S04]  /*0160*/  STS [UR4], RZ ;  /* 0x000000ffff007988 */ /* 0x000fe80008000804 */
[----:B-1----:R1:W-:Y:S01]  /*0170*/  STS [UR4+0x4], R2 ;  /* 0x00000402ff007988 */ /* 0x0023e20008000804 */
[----:B0-----:R-:W-:-:S05]  /*0180*/  IADD3 R3, PT, PT, R2, R3, RZ ;  /* 0x0000000302037210 */ /* 0x001fca0007ffe0ff */
[----:B--2---:R-:W-:Y:S01]  /*0190*/  IMAD.IADD R4, R3, 0x1, R4 ;  /* 0x0000000103047824 */ /* 0x004fe200078e0204 */
[----:B------:R1:W-:Y:S04]  /*01a0*/  STS [UR4+0x8], R3 ;  /* 0x00000803ff007988 */ /* 0x0003e80008000804 */
[----:B---3--:R-:W-:Y:S01]  /*01b0*/  IADD3 R5, PT, PT, R4, R5, RZ ;  /* 0x0000000504057210 */ /* 0x008fe20007ffe0ff */
[----:B------:R1:W-:Y:S04]  /*01c0*/  STS [UR4+0xc], R4 ;  /* 0x00000c04ff007988 */ /* 0x0003e80008000804 */
[----:B----4-:R-:W-:Y:S01]  /*01d0*/  IMAD.IADD R8, R5, 0x1, R8 ;  /* 0x0000000105087824 */ /* 0x010fe200078e0208 */
[----:B------:R1:W-:Y:S04]  /*01e0*/  STS [UR4+0x10], R5 ;  /* 0x00001005ff007988 */ /* 0x0003e80008000804 */
[----:B-----5:R-:W-:Y:S01]  /*01f0*/  IADD3 R7, PT, PT, R8, R7, RZ ;  /* 0x0000000708077210 */ /* 0x020fe20007ffe0ff */
[----:B------:R1:W-:Y:S04]  /*0200*/  STS [UR4+0x14], R8 ;  /* 0x00001408ff007988 */ /* 0x0003e80008000804 */
[----:B------:R-:W-:Y:S01]  /*0210*/  IMAD.IADD R9, R7, 0x1, R10 ;  /* 0x0000000107097824 */ /* 0x000fe200078e020a */
[----:B------:R1:W-:Y:S04]  /*0220*/  STS [UR4+0x18], R7 ;  /* 0x00001807ff007988 */ /* 0x0003e80008000804 */
[----:B------:R-:W-:Y:S01]  /*0230*/  IADD3 R10, PT, PT, R9, R12, RZ ;  /* 0x0000000c090a7210 */ /* 0x000fe20007ffe0ff */
[----:B------:R1:W-:Y:S04]  /*0240*/  STS [UR4+0x1c], R9 ;  /* 0x00001c09ff007988 */ /* 0x0003e80008000804 */
[----:B------:R-:W-:-:S05]  /*0250*/  IMAD.IADD R11, R10, 0x1, R11 ;  /* 0x000000010a0b7824 */ /* 0x000fca00078e020b */
[----:B------:R1:W-:Y:S02]  /*0260*/  STS.64 [UR4+0x20], R10 ;  /* 0x0000200aff007988 */ /* 0x0003e40008000a04 */
.L_x_1:
[----:B------:R-:W-:Y:S05]  /*0270*/  BSYNC.RECONVERGENT B0 ;  /* 0x0000000000007941 */ /* 0x000fea0003800200 */
.L_x_0:
[----:B------:R-:W-:Y:S06]  /*0280*/  BAR.SYNC.DEFER_BLOCKING 0x0 ;  /* 0x0000000000007b1d */ /* 0x000fec0000010000 */
[----:B------:R-:W-:Y:S05]  /*0290*/  @P0 EXIT ;  /* 0x000000000000094d */ /* 0x000fea0003800000 */
[----:B-1----:R-:W1:Y:S01]  /*02a0*/  LDC.64 R4, c[0x0][0x380] ;  /* 0x0000e000ff047b82 */ /* 0x002e620000000a00 */
[----:B------:R-:W2:Y:S01]  /*02b0*/  LDCU.64 UR4, c[0x0][0x358] ;  /* 0x00006b00ff0477ac */ /* 0x000ea20008000a00 */
[----:B0-----:R-:W0:Y:S01]  /*02c0*/  LDS R6, [R6] ;  /* 0x0000000006067984 */ /* 0x001e220000000800 */
[----:B-1----:R-:W-:-:S05]  /*02d0*/  IMAD.WIDE.U32 R4, R0, 0x4, R4 ;  /* 0x0000000400047825 */ /* 0x002fca00078e0004 */
[----:B--2---:R-:W2:Y:S02]  /*02e0*/  LDG.E R2, desc[UR4][R4.64] ;  /* 0x0000000404027981 */ /* 0x004ea4000c1e1900 */
[----:B--2---:R-:W-:Y:S02]  /*02f0*/  ISETP.NE.AND P1, PT, R2, 0x10, PT ;  /* 0x000000100200780c */ /* 0x004fe40003f25270 */
[----:B------:R-:W1:Y:S11]  /*0300*/  LDC.64 R2, c[0x0][0x388] ;  /* 0x0000e200ff027b82 */ /* 0x000e760000000a00 */
[----:B------:R-:W0:Y:S01]  /*0310*/  @!P1 LDC.64 R8, c[0x0][0x390] ;  /* 0x0000e400ff089b82 */ /* 0x000e220000000a00 */
[----:B-1----:R-:W-:-:S05]  /*0320*/  IMAD.WIDE.U32 R2, R0, 0x4, R2 ;  /* 0x0000000400027825 */ /* 0x002fca00078e0002 */
[----:B------:R-:W-:Y:S01]  /*0330*/  @!P1 STG.E desc[UR4][R2.64], RZ ;  /* 0x000000ff02009986 */ /* 0x000fe2000c101904 */
[----:B0-----:R-:W-:-:S05]  /*0340*/  @!P1 IMAD.WIDE R8, R6, 0x4, R8 ;  /* 0x0000000406089825 */ /* 0x001fca00078e0208 */
[----:B------:R0:W-:Y:S04]  /*0350*/  @!P1 STG.E desc[UR4][R8.64], R0 ;  /* 0x0000000008009986 */ /* 0x0001e8000c101904 */
[----:B------:R-:W2:Y:S01]  /*0360*/  LDG.E R7, desc[UR4][R4.64+0x28] ;  /* 0x0000280404077981 */ /* 0x000ea2000c1e1900 */
[----:B------:R-:W-:Y:S02]  /*0370*/  @!P1 IADD3 R6, PT, PT, R6, 0x1, RZ ;  /* 0x0000000106069810 */ /* 0x000fe40007ffe0ff */
[----:B--2---:R-:W-:-:S13]  /*0380*/  ISETP.NE.AND P0, PT, R7, 0x10, PT ;  /* 0x000000100700780c */ /* 0x004fda0003f05270 */
[----:B------:R-:W1:Y:S01]  /*0390*/  @!P0 LDC.64 R10, c[0x0][0x390] ;  /* 0x0000e400ff0a8b82 */ /* 0x000e620000000a00 */
[----:B------:R-:W-:-:S05]  /*03a0*/  @!P0 IMAD.MOV.U32 R13, RZ, RZ, 0x1 ;  /* 0x00000001ff0d8424 */ /* 0x000fca00078e00ff */
[----:B------:R-:W-:Y:S01]  /*03b0*/  @!P0 STG.E desc[UR4][R2.64+0x28], R13 ;  /* 0x0000280d02008986 */ /* 0x000fe2000c101904 */
[----:B-1----:R-:W-:-:S05]  /*03c0*/  @!P0 IMAD.WIDE R10, R6, 0x4, R10 ;  /* 0x00000004060a8825 */ /* 0x002fca00078e020a */
[----:B------:R1:W-:Y:S04]  /*03d0*/  @!P0 STG.E desc[UR4][R10.64], R0 ;  /* 0x000000000a008986 */ /* 0x0003e8000c101904 */
[----:B------:R-:W2:Y:S01]  /*03e0*/  LDG.E R7, desc[UR4][R4.64+0x50] ;  /* 0x0000500404077981 */ /* 0x000ea2000c1e1900 */
[----:B------:R-:W-:Y:S02]  /*03f0*/  @!P0 IADD3 R6, PT, PT, R6, 0x1, RZ ;  /* 0x0000000106068810 */ /* 0x000fe40007ffe0ff */
[----:B--2---:R-:W-:-:S13]  /*0400*/  ISETP.NE.AND P1, PT, R7, 0x10, PT ;  /* 0x000000100700780c */ /* 0x004fda0003f25270 */
[----:B0-----:R-:W0:Y:S01]  /*0410*/  @!P1 LDC.64 R8, c[0x0][0x390] ;  /* 0x0000e400ff089b82 */ /* 0x001e220000000a00 */
[----:B------:R-:W-:-:S05]  /*0420*/  @!P1 IMAD.MOV.U32 R15, RZ, RZ, 0x2 ;  /* 0x00000002ff0f9424 */ /* 0x000fca00078e00ff */
[----:B------:R-:W-:Y:S01]  /*0430*/  @!P1 STG.E desc[UR4][R2.64+0x50], R15 ;  /* 0x0000500f02009986 */ /* 0x000fe2000c101904 */
[----:B0-----:R-:W-:-:S05]  /*0440*/  @!P1 IMAD.WIDE R8, R6, 0x4, R8 ;  /* 0x0000000406089825 */ /* 0x001fca00078e0208 */
[----:B------:R0:W-:Y:S04]  /*0450*/  @!P1 STG.E desc[UR4][R8.64], R0 ;  /* 0x0000000008009986 */ /* 0x0001e8000c101904 */
[----:B------:R-:W2:Y:S01]  /*0460*/  LDG.E R7, desc[UR4][R4.64+0x78] ;  /* 0x0000780404077981 */ /* 0x000ea2000c1e1900 */
[----:B------:R-:W-:Y:S02]  /*0470*/  @!P1 IADD3 R6, PT, PT, R6, 0x1, RZ ;  /* 0x0000000106069810 */ /* 0x000fe40007ffe0ff */
[----:B--2---:R-:W-:-:S13]  /*0480*/  ISETP.NE.AND P0, PT, R7, 0x10, PT ;  /* 0x000000100700780c */ /* 0x004fda0003f05270 */
[----:B-1----:R-:W1:Y:S01]  /*0490*/  @!P0 LDC.64 R10, c[0x0][0x390] ;  /* 0x0000e400ff0a8b82 */ /* 0x002e620000000a00 */
        /* <DEDUP_REMOVED lines=81> */
[----:B------:R2:W-:Y:S01]  /*09b0*/  @!P0 STG.E desc[UR4][R2.64+0x208], R13 ;  /* 0x0002080d02008986 */ /* 0x0005e2000c101904 */
[----:B-1----:R-:W-:-:S05]  /*09c0*/  @!P0 IMAD.WIDE R10, R6, 0x4, R10 ;  /* 0x00000004060a8825 */ /* 0x002fca00078e020a */
[----:B------:R2:W-:Y:S04]  /*09d0*/  @!P0 STG.E desc[UR4][R10.64], R0 ;  /* 0x000000000a008986 */ /* 0x0005e8000c101904 */
[----:B------:R-:W3:Y:S01]  /*09e0*/  LDG.E R7, desc[UR4][R4.64+0x230] ;  /* 0x0002300404077981 */ /* 0x000ee2000c1e1900 */
[----:B------:R-:W-:Y:S02]  /*09f0*/  @!P0 IADD3 R6, PT, PT, R6, 0x1, RZ ;  /* 0x0000000106068810 */ /* 0x000fe40007ffe0ff */
[----:B---3--:R-:W-:-:S13]  /*0a00*/  ISETP.NE.AND P1, PT, R7, 0x10, PT ;  /* 0x000000100700780c */ /* 0x008fda0003f25270 */
[----:B0-----:R-:W0:Y:S01]  /*0a10*/  @!P1 LDC.64 R8, c[0x0][0x390] ;  /* 0x0000e400ff089b82 */ /* 0x001e220000000a00 */
[----:B------:R-:W-:-:S05]  /*0a20*/  @!P1 IMAD.MOV.U32 R15, RZ, RZ, 0xe ;  /* 0x0000000eff0f9424 */ /* 0x000fca00078e00ff */
[----:B------:R2:W-:Y:S01]  /*0a30*/  @!P1 STG.E desc[UR4][R2.64+0x230], R15 ;  /* 0x0002300f02009986 */ /* 0x0005e2000c101904 */
[----:B0-----:R-:W-:-:S05]  /*0a40*/  @!P1 IMAD.WIDE R8, R6, 0x4, R8 ;  /* 0x0000000406089825 */ /* 0x001fca00078e0208 */
[----:B------:R2:W-:Y:S04]  /*0a50*/  @!P1 STG.E desc[UR4][R8.64], R0 ;  /* 0x0000000008009986 */ /* 0x0005e8000c101904 */
[----:B------:R-:W3:Y:S02]  /*0a60*/  LDG.E R7, desc[UR4][R4.64+0x258] ;  /* 0x0002580404077981 */ /* 0x000ee4000c1e1900 */
[----:B---3--:R-:W-:-:S13]  /*0a70*/  ISETP.NE.AND P0, PT, R7, 0x10, PT ;  /* 0x000000100700780c */ /* 0x008fda0003f05270 */
[----:B--2---:R-:W-:Y:S05]  /*0a80*/  @P0 EXIT ;  /* 0x000000000000094d */ /* 0x004fea0003800000 */
[----:B------:R-:W0:Y:S01]  /*0a90*/  LDC.64 R4, c[0x0][0x390] ;  /* 0x0000e400ff047b82 */ /* 0x000e220000000a00 */
[----:B------:R-:W-:Y:S01]  /*0aa0*/  @!P1 IADD3 R6, PT, PT, R6, 0x1, RZ ;  /* 0x0000000106069810 */ /* 0x000fe20007ffe0ff */
[----:B------:R-:W-:-:S05]  /*0ab0*/  IMAD.MOV.U32 R9, RZ, RZ, 0xf ;  /* 0x0000000fff097424 */ /* 0x000fca00078e00ff */
[----:B------:R-:W-:Y:S01]  /*0ac0*/  STG.E desc[UR4][R2.64+0x258], R9 ;  /* 0x0002580902007986 */ /* 0x000fe2000c101904 */
[----:B0-----:R-:W-:-:S05]  /*0ad0*/  IMAD.WIDE R6, R6, 0x4, R4 ;  /* 0x0000000406067825 */ /* 0x001fca00078e0204 */
[----:B------:R-:W-:Y:S01]  /*0ae0*/  STG.E desc[UR4][R6.64], R0 ;  /* 0x0000000006007986 */ /* 0x000fe2000c101904 */
[----:B------:R-:W-:Y:S05]  /*0af0*/  EXIT ;  /* 0x000000000000794d */ /* 0x000fea0003800000 */
.L_x_2:
[----:B------:R-:W-:-:S00]  /*0b00*/  BRA `(.L_x_2) ;  /* 0xfffffffc00fc7947 */ /* 0x000fc0000383ffff */
[----:B------:R-:W-:-:S00]  /*0b10*/  NOP ;  /* 0x0000000000007918 */ /* 0x000fc00000000000 */
        /* <DEDUP_REMOVED lines=14> */
.L_x_3:


//--------------------- .nv.shared._Z7compactPiS_S_ --------------------------
	.section	.nv.shared._Z7compactPiS_S_,"aw",@nobits
	.sectionflags	@""
	.align	4
.nv.shared._Z7compactPiS_S_:
	.zero		1064


//--------------------- .nv.shared.reserved.0     --------------------------
	.section	.nv.shared.reserved.0,"aw",@nobits
	.weak		__nv_reservedSMEM_offset_0_alias
	.size		__nv_reservedSMEM_offset_0_alias, 0, 64
	.other		__nv_reservedSMEM_offset_0_alias,@"STO_CUDA_RESERVED_SHARED STV_DEFAULT"
__nv_reservedSMEM_offset_0_alias:
	.zero		0
	.zero		64


//--------------------- .nv.constant0._Z7compactPiS_S_ --------------------------
	.section	.nv.constant0._Z7compactPiS_S_,"a",@progbits
	.sectionflags	@""
	.align	4
.nv.constant0._Z7compactPiS_S_:
	.zero		920


//--------------------- SYMBOLS --------------------------

	.type		.nv.reservedSmem.offset0,@object
	.size		.nv.reservedSmem.offset0,0x4
	.type		.nv.reservedSmem.cap,@object
	.size		.nv.reservedSmem.cap,0x4
